//
// Generated by NVIDIA NVVM Compiler
//
// Compiler Build ID: CL-36424714
// Cuda compilation tools, release 13.0, V13.0.88
// Based on NVVM 20.0.0
//

.version 9.0
.target sm_100
.address_size 64

	// .globl	_Z11matmul_elemiPfS_S_

.visible .entry _Z11matmul_elemiPfS_S_(
	.param .u32 _Z11matmul_elemiPfS_S__param_0,
	.param .u64 .ptr .align 1 _Z11matmul_elemiPfS_S__param_1,
	.param .u64 .ptr .align 1 _Z11matmul_elemiPfS_S__param_2,
	.param .u64 .ptr .align 1 _Z11matmul_elemiPfS_S__param_3
)
{
	.reg .pred 	%p<10>;
	.reg .b32 	%r<42>;
	.reg .b32 	%f<67>;
	.reg .b64 	%rd<67>;

	ld.param.u32 	%r19, [_Z11matmul_elemiPfS_S__param_0];
	ld.param.u64 	%rd14, [_Z11matmul_elemiPfS_S__param_1];
	ld.param.u64 	%rd15, [_Z11matmul_elemiPfS_S__param_2];
	cvta.to.global.u64 	%rd1, %rd15;
	cvta.to.global.u64 	%rd2, %rd14;
	mov.u32 	%r20, %ctaid.x;
	mov.u32 	%r21, %ntid.x;
	mov.u32 	%r22, %tid.x;
	mad.lo.s32 	%r1, %r20, %r21, %r22;
	mov.u32 	%r23, %ctaid.y;
	mov.u32 	%r24, %ntid.y;
	mov.u32 	%r25, %tid.y;
	mad.lo.s32 	%r26, %r23, %r24, %r25;
	max.s32 	%r27, %r1, %r26;
	setp.ge.s32 	%p1, %r27, %r19;
	@%p1 bra 	$L__BB0_13;
	mul.lo.s32 	%r3, %r26, %r19;
	and.b32  	%r4, %r19, 7;
	setp.lt.u32 	%p2, %r19, 8;
	mov.f32 	%f66, 0f00000000;
	mov.b32 	%r40, 0;
	@%p2 bra 	$L__BB0_4;
	and.b32  	%r40, %r19, 2147483640;
	neg.s32 	%r38, %r40;
	mul.wide.s32 	%rd16, %r19, 4;
	add.s64 	%rd3, %rd1, %rd16;
	shl.b32 	%r7, %r19, 3;
	mul.wide.s32 	%rd17, %r19, 8;
	add.s64 	%rd4, %rd1, %rd17;
	mul.wide.s32 	%rd18, %r19, 12;
	add.s64 	%rd5, %rd1, %rd18;
	mul.wide.s32 	%rd19, %r19, 16;
	add.s64 	%rd6, %rd1, %rd19;
	mul.wide.s32 	%rd20, %r19, 20;
	add.s64 	%rd7, %rd1, %rd20;
	mul.wide.s32 	%rd21, %r19, 24;
	add.s64 	%rd8, %rd1, %rd21;
	mul.wide.s32 	%rd22, %r19, 28;
	add.s64 	%rd9, %rd1, %rd22;
	mul.wide.u32 	%rd23, %r3, 4;
	add.s64 	%rd24, %rd23, %rd2;
	add.s64 	%rd66, %rd24, 16;
	mov.f32 	%f66, 0f00000000;
	mov.u32 	%r37, %r1;
$L__BB0_3:
	.pragma "nounroll";
	mul.wide.s32 	%rd25, %r37, 4;
	add.s64 	%rd26, %rd3, %rd25;
	add.s64 	%rd27, %rd4, %rd25;
	add.s64 	%rd28, %rd5, %rd25;
	add.s64 	%rd29, %rd6, %rd25;
	add.s64 	%rd30, %rd7, %rd25;
	add.s64 	%rd31, %rd8, %rd25;
	add.s64 	%rd32, %rd9, %rd25;
	add.s64 	%rd33, %rd1, %rd25;
	ld.global.f32 	%f16, [%rd66+-16];
	ld.global.f32 	%f17, [%rd33];
	fma.rn.f32 	%f18, %f16, %f17, %f66;
	ld.global.f32 	%f19, [%rd66+-12];
	ld.global.f32 	%f20, [%rd26];
	fma.rn.f32 	%f21, %f19, %f20, %f18;
	ld.global.f32 	%f22, [%rd66+-8];
	ld.global.f32 	%f23, [%rd27];
	fma.rn.f32 	%f24, %f22, %f23, %f21;
	ld.global.f32 	%f25, [%rd66+-4];
	ld.global.f32 	%f26, [%rd28];
	fma.rn.f32 	%f27, %f25, %f26, %f24;
	ld.global.f32 	%f28, [%rd66];
	ld.global.f32 	%f29, [%rd29];
	fma.rn.f32 	%f30, %f28, %f29, %f27;
	ld.global.f32 	%f31, [%rd66+4];
	ld.global.f32 	%f32, [%rd30];
	fma.rn.f32 	%f33, %f31, %f32, %f30;
	ld.global.f32 	%f34, [%rd66+8];
	ld.global.f32 	%f35, [%rd31];
	fma.rn.f32 	%f36, %f34, %f35, %f33;
	ld.global.f32 	%f37, [%rd66+12];
	ld.global.f32 	%f38, [%rd32];
	fma.rn.f32 	%f66, %f37, %f38, %f36;
	add.s32 	%r38, %r38, 8;
	add.s32 	%r37, %r37, %r7;
	add.s64 	%rd66, %rd66, 32;
	setp.ne.s32 	%p3, %r38, 0;
	@%p3 bra 	$L__BB0_3;
$L__BB0_4:
	setp.eq.s32 	%p4, %r4, 0;
	@%p4 bra 	$L__BB0_12;
	and.b32  	%r13, %r19, 3;
	setp.lt.u32 	%p5, %r4, 4;
	@%p5 bra 	$L__BB0_7;
	add.s32 	%r29, %r40, %r3;
	mul.wide.u32 	%rd34, %r29, 4;
	add.s64 	%rd35, %rd2, %rd34;
	ld.global.f32 	%f40, [%rd35];
	mad.lo.s32 	%r30, %r40, %r19, %r1;
	mul.wide.s32 	%rd36, %r30, 4;
	add.s64 	%rd37, %rd1, %rd36;
	ld.global.f32 	%f41, [%rd37];
	fma.rn.f32 	%f42, %f40, %f41, %f66;
	cvt.u64.u32 	%rd38, %r3;
	cvt.u64.u32 	%rd39, %r40;
	add.s64 	%rd40, %rd39, %rd38;
	shl.b64 	%rd41, %rd40, 2;
	add.s64 	%rd42, %rd2, %rd41;
	ld.global.f32 	%f43, [%rd42+4];
	mul.wide.s32 	%rd43, %r19, 4;
	add.s64 	%rd44, %rd37, %rd43;
	ld.global.f32 	%f44, [%rd44];
	fma.rn.f32 	%f45, %f43, %f44, %f42;
	ld.global.f32 	%f46, [%rd42+8];
	add.s64 	%rd45, %rd44, %rd43;
	ld.global.f32 	%f47, [%rd45];
	fma.rn.f32 	%f48, %f46, %f47, %f45;
	ld.global.f32 	%f49, [%rd42+12];
	add.s64 	%rd46, %rd45, %rd43;
	ld.global.f32 	%f50, [%rd46];
	fma.rn.f32 	%f66, %f49, %f50, %f48;
	add.s32 	%r40, %r40, 4;
$L__BB0_7:
	setp.eq.s32 	%p6, %r13, 0;
	@%p6 bra 	$L__BB0_12;
	setp.eq.s32 	%p7, %r13, 1;
	@%p7 bra 	$L__BB0_10;
	add.s32 	%r31, %r40, %r3;
	mul.wide.u32 	%rd47, %r31, 4;
	add.s64 	%rd48, %rd2, %rd47;
	ld.global.f32 	%f52, [%rd48];
	mad.lo.s32 	%r32, %r40, %r19, %r1;
	mul.wide.s32 	%rd49, %r32, 4;
	add.s64 	%rd50, %rd1, %rd49;
	ld.global.f32 	%f53, [%rd50];
	fma.rn.f32 	%f54, %f52, %f53, %f66;
	cvt.u64.u32 	%rd51, %r3;
	cvt.u64.u32 	%rd52, %r40;
	add.s64 	%rd53, %rd52, %rd51;
	shl.b64 	%rd54, %rd53, 2;
	add.s64 	%rd55, %rd2, %rd54;
	ld.global.f32 	%f55, [%rd55+4];
	mul.wide.s32 	%rd56, %r19, 4;
	add.s64 	%rd57, %rd50, %rd56;
	ld.global.f32 	%f56, [%rd57];
	fma.rn.f32 	%f66, %f55, %f56, %f54;
	add.s32 	%r40, %r40, 2;
$L__BB0_10:
	and.b32  	%r33, %r19, 1;
	setp.eq.b32 	%p8, %r33, 1;
	not.pred 	%p9, %p8;
	@%p9 bra 	$L__BB0_12;
	add.s32 	%r34, %r40, %r3;
	mul.wide.u32 	%rd58, %r34, 4;
	add.s64 	%rd59, %rd2, %rd58;
	ld.global.f32 	%f57, [%rd59];
	mad.lo.s32 	%r35, %r40, %r19, %r1;
	mul.wide.s32 	%rd60, %r35, 4;
	add.s64 	%rd61, %rd1, %rd60;
	ld.global.f32 	%f58, [%rd61];
	fma.rn.f32 	%f66, %f57, %f58, %f66;
$L__BB0_12:
	ld.param.u64 	%rd65, [_Z11matmul_elemiPfS_S__param_3];
	add.s32 	%r36, %r3, %r1;
	cvta.to.global.u64 	%rd62, %rd65;
	mul.wide.s32 	%rd63, %r36, 4;
	add.s64 	%rd64, %rd62, %rd63;
	st.global.f32 	[%rd64], %f66;
$L__BB0_13:
	ret;

}
	// .globl	_Z14broadcast_elemiPfS_S_S_
.visible .entry _Z14broadcast_elemiPfS_S_S_(
	.param .u32 _Z14broadcast_elemiPfS_S_S__param_0,
	.param .u64 .ptr .align 1 _Z14broadcast_elemiPfS_S_S__param_1,
	.param .u64 .ptr .align 1 _Z14broadcast_elemiPfS_S_S__param_2,
	.param .u64 .ptr .align 1 _Z14broadcast_elemiPfS_S_S__param_3,
	.param .u64 .ptr .align 1 _Z14broadcast_elemiPfS_S_S__param_4
)
{
	.reg .pred 	%p<2>;
	.reg .b32 	%r<21>;
	.reg .b32 	%f<6>;
	.reg .b64 	%rd<16>;

	ld.param.u32 	%r5, [_Z14broadcast_elemiPfS_S_S__param_0];
	ld.param.u64 	%rd1, [_Z14broadcast_elemiPfS_S_S__param_1];
	ld.param.u64 	%rd2, [_Z14broadcast_elemiPfS_S_S__param_2];
	ld.param.u64 	%rd3, [_Z14broadcast_elemiPfS_S_S__param_3];
	ld.param.u64 	%rd4, [_Z14broadcast_elemiPfS_S_S__param_4];
	mov.u32 	%r6, %ctaid.x;
	mov.u32 	%r7, %ntid.x;
	mov.u32 	%r8, %tid.x;
	mad.lo.s32 	%r1, %r6, %r7, %r8;
	mov.u32 	%r9, %ctaid.y;
	mov.u32 	%r10, %ntid.y;
	mov.u32 	%r11, %tid.y;
	mad.lo.s32 	%r12, %r9, %r10, %r11;
	mov.u32 	%r13, %ctaid.z;
	mov.u32 	%r14, %ntid.z;
	mov.u32 	%r15, %tid.z;
	mad.lo.s32 	%r3, %r13, %r14, %r15;
	max.s32 	%r16, %r1, %r12;
	max.s32 	%r17, %r3, %r16;
	setp.ge.s32 	%p1, %r17, %r5;
	@%p1 bra 	$L__BB1_2;
	cvta.to.global.u64 	%rd5, %rd1;
	cvta.to.global.u64 	%rd6, %rd2;
	cvta.to.global.u64 	%rd7, %rd3;
	cvta.to.global.u64 	%rd8, %rd4;
	mul.lo.s32 	%r18, %r5, %r1;
	mad.lo.s32 	%r19, %r12, %r5, %r3;
	mad.lo.s32 	%r20, %r18, %r5, %r19;
	mul.wide.s32 	%rd9, %r20, 4;
	add.s64 	%rd10, %rd5, %rd9;
	ld.global.f32 	%f1, [%rd10];
	mul.wide.u32 	%rd11, %r19, 4;
	add.s64 	%rd12, %rd6, %rd11;
	ld.global.f32 	%f2, [%rd12];
	add.f32 	%f3, %f1, %f2;
	mul.wide.u32 	%rd13, %r3, 4;
	add.s64 	%rd14, %rd7, %rd13;
	ld.global.f32 	%f4, [%rd14];
	add.f32 	%f5, %f3, %f4;
	add.s64 	%rd15, %rd8, %rd9;
	st.global.f32 	[%rd15], %f5;
$L__BB1_2:
	ret;

}


// ===== COMPILED SASS (sm_100) =====

	.target	sm_100

	.elftype	@"ET_EXEC"


//--------------------- .note.nv.tkinfo           --------------------------
	.section	.note.nv.tkinfo,"",@"SHT_NOTE"
	.sectionflags	@"SHF_NOTE_NV_TKINFO"
	.tkinfo
        /*0018*/ 	.word	0x00000002
        /*0030*/ 	.string	""
        /*0030*/ 	.string	"ptxas"
        /*0030*/ 	.string	"Cuda compilation tools, release 13.0, V13.0.88"
        /*0030*/ 	.string	"Build cuda_13.0.r13.0/compiler.36424714_0"
        /*0030*/ 	.string	"-arch sm_100 -m 64 "



//--------------------- .note.nv.cuinfo           --------------------------
	.section	.note.nv.cuinfo,"",@"SHT_NOTE"
	.sectionflags	@"SHF_NOTE_NV_CUINFO"
        /*0018*/ 	.short	0x0002
        /*001a*/ 	.short	0x0064
        /*001c*/ 	.short	0x0082
	.zero		2


//--------------------- .nv.info                  --------------------------
	.section	.nv.info,"",@"SHT_CUDA_INFO"
	.align	4


	//----- nvinfo : EIATTR_REGCOUNT
	.align		4
        /*0000*/ 	.byte	0x04, 0x2f
        /*0002*/ 	.short	(.L_1 - .L_0)
	.align		4
.L_0:
        /*0004*/ 	.word	index@(_Z11matmul_elemiPfS_S_)
        /*0008*/ 	.word	0x0000001e


	//----- nvinfo : EIATTR_FRAME_SIZE
	.align		4
.L_1:
        /*000c*/ 	.byte	0x04, 0x11
        /*000e*/ 	.short	(.L_3 - .L_2)
	.align		4
.L_2:
        /*0010*/ 	.word	index@(_Z11matmul_elemiPfS_S_)
        /*0014*/ 	.word	0x00000000


	//----- nvinfo : EIATTR_REGCOUNT
	.align		4
.L_3:
        /*0018*/ 	.byte	0x04, 0x2f
        /*001a*/ 	.short	(.L_5 - .L_4)
	.align		4
.L_4:
        /*001c*/ 	.word	index@(_Z14broadcast_elemiPfS_S_S_)
        /*0020*/ 	.word	0x0000000e


	//----- nvinfo : EIATTR_FRAME_SIZE
	.align		4
.L_5:
        /*0024*/ 	.byte	0x04, 0x11
        /*0026*/ 	.short	(.L_7 - .L_6)
	.align		4
.L_6:
        /*0028*/ 	.word	index@(_Z14broadcast_elemiPfS_S_S_)
        /*002c*/ 	.word	0x00000000


	//----- nvinfo : EIATTR_MIN_STACK_SIZE
	.align		4
.L_7:
        /*0030*/ 	.byte	0x04, 0x12
        /*0032*/ 	.short	(.L_9 - .L_8)
	.align		4
.L_8:
        /*0034*/ 	.word	index@(_Z14broadcast_elemiPfS_S_S_)
        /*0038*/ 	.word	0x00000000


	//----- nvinfo : EIATTR_MIN_STACK_SIZE
	.align		4
.L_9:
        /*003c*/ 	.byte	0x04, 0x12
        /*003e*/ 	.short	(.L_11 - .L_10)
	.align		4
.L_10:
        /*0040*/ 	.word	index@(_Z11matmul_elemiPfS_S_)
        /*0044*/ 	.word	0x00000000
.L_11:


//--------------------- .nv.compat                --------------------------
	.section	.nv.compat,"",@"SHT_CUDA_COMPAT_INFO"
	.align	4
        /*0000*/ 	.byte	0x02, 0x09, 0x00, 0x00, 0x02, 0x02, 0x01, 0x00, 0x02, 0x05, 0x05, 0x00, 0x03, 0x07, 0x01, 0x01
        /*0010*/ 	.byte	0x02, 0x03, 0x00, 0x00, 0x02, 0x06, 0x01, 0x00, 0x04, 0x0b, 0x08, 0x00, 0x09, 0x00, 0x00, 0x00
        /*0020*/ 	.byte	0x00, 0x00, 0x00, 0x00


//--------------------- .nv.info._Z14broadcast_elemiPfS_S_S_ --------------------------
	.section	.nv.info._Z14broadcast_elemiPfS_S_S_,"",@"SHT_CUDA_INFO"
	.sectionflags	@""
	.align	4


	//----- nvinfo : EIATTR_CUDA_API_VERSION
	.align		4
        /*0000*/ 	.byte	0x04, 0x37
        /*0002*/ 	.short	(.L_13 - .L_12)
.L_12:
        /*0004*/ 	.word	0x00000082


	//----- nvinfo : EIATTR_KPARAM_INFO
	.align		4
.L_13:
        /*0008*/ 	.byte	0x04, 0x17
        /*000a*/ 	.short	(.L_15 - .L_14)
.L_14:
        /*000c*/ 	.word	0x00000000
        /*0010*/ 	.short	0x0004
        /*0012*/ 	.short	0x0020
        /*0014*/ 	.byte	0x00, 0xf5, 0x21, 0x00


	//----- nvinfo : EIATTR_KPARAM_INFO
	.align		4
.L_15:
        /*0018*/ 	.byte	0x04, 0x17
        /*001a*/ 	.short	(.L_17 - .L_16)
.L_16:
        /*001c*/ 	.word	0x00000000
        /*0020*/ 	.short	0x0003
        /*0022*/ 	.short	0x0018
        /*0024*/ 	.byte	0x00, 0xf5, 0x21, 0x00


	//----- nvinfo : EIATTR_KPARAM_INFO
	.align		4
.L_17:
        /*0028*/ 	.byte	0x04, 0x17
        /*002a*/ 	.short	(.L_19 - .L_18)
.L_18:
        /*002c*/ 	.word	0x00000000
        /*0030*/ 	.short	0x0002
        /*0032*/ 	.short	0x0010
        /*0034*/ 	.byte	0x00, 0xf5, 0x21, 0x00


	//----- nvinfo : EIATTR_KPARAM_INFO
	.align		4
.L_19:
        /*0038*/ 	.byte	0x04, 0x17
        /*003a*/ 	.short	(.L_21 - .L_20)
.L_20:
        /*003c*/ 	.word	0x00000000
        /*0040*/ 	.short	0x0001
        /*0042*/ 	.short	0x0008
        /*0044*/ 	.byte	0x00, 0xf5, 0x21, 0x00


	//----- nvinfo : EIATTR_KPARAM_INFO
	.align		4
.L_21:
        /*0048*/ 	.byte	0x04, 0x17
        /*004a*/ 	.short	(.L_23 - .L_22)
.L_22:
        /*004c*/ 	.word	0x00000000
        /*0050*/ 	.short	0x0000
        /*0052*/ 	.short	0x0000
        /*0054*/ 	.byte	0x00, 0xf0, 0x11, 0x00


	//----- nvinfo : EIATTR_SPARSE_MMA_MASK
	.align		4
.L_23:
        /*0058*/ 	.byte	0x03, 0x50
        /*005a*/ 	.short	0x0000


	//----- nvinfo : EIATTR_MAXREG_COUNT
	.align		4
        /*005c*/ 	.byte	0x03, 0x1b
        /*005e*/ 	.short	0x00ff


	//----- nvinfo : EIATTR_MERCURY_ISA_VERSION
	.align		4
        /*0060*/ 	.byte	0x03, 0x5f
        /*0062*/ 	.short	0x0101


	//----- nvinfo : EIATTR_VRC_CTA_INIT_COUNT
	.align		4
        /*0064*/ 	.byte	0x02, 0x4a
	.zero		1
	.zero		1


	//----- nvinfo : EIATTR_EXIT_INSTR_OFFSETS
	.align		4
        /*0068*/ 	.byte	0x04, 0x1c
        /*006a*/ 	.short	(.L_25 - .L_24)


	//   ....[0]....
.L_24:
        /*006c*/ 	.word	0x00000100


	//   ....[1]....
        /*0070*/ 	.word	0x00000230


	//----- nvinfo : EIATTR_CBANK_PARAM_SIZE
	.align		4
.L_25:
        /*0074*/ 	.byte	0x03, 0x19
        /*0076*/ 	.short	0x0028


	//----- nvinfo : EIATTR_PARAM_CBANK
	.align		4
        /*0078*/ 	.byte	0x04, 0x0a
        /*007a*/ 	.short	(.L_27 - .L_26)
	.align		4
.L_26:
        /*007c*/ 	.word	index@(.nv.constant0._Z14broadcast_elemiPfS_S_S_)
        /*0080*/ 	.short	0x0380
        /*0082*/ 	.short	0x0028


	//----- nvinfo : EIATTR_SW_WAR
	.align		4
.L_27:
        /*0084*/ 	.byte	0x04, 0x36
        /*0086*/ 	.short	(.L_29 - .L_28)
.L_28:
        /*0088*/ 	.word	0x00000008
.L_29:


//--------------------- .nv.info._Z11matmul_elemiPfS_S_ --------------------------
	.section	.nv.info._Z11matmul_elemiPfS_S_,"",@"SHT_CUDA_INFO"
	.sectionflags	@""
	.align	4


	//----- nvinfo : EIATTR_CUDA_API_VERSION
	.align		4
        /*0000*/ 	.byte	0x04, 0x37
        /*0002*/ 	.short	(.L_31 - .L_30)
.L_30:
        /*0004*/ 	.word	0x00000082


	//----- nvinfo : EIATTR_KPARAM_INFO
	.align		4
.L_31:
        /*0008*/ 	.byte	0x04, 0x17
        /*000a*/ 	.short	(.L_33 - .L_32)
.L_32:
        /*000c*/ 	.word	0x00000000
        /*0010*/ 	.short	0x0003
        /*0012*/ 	.short	0x0018
        /*0014*/ 	.byte	0x00, 0xf5, 0x21, 0x00


	//----- nvinfo : EIATTR_KPARAM_INFO
	.align		4
.L_33:
        /*0018*/ 	.byte	0x04, 0x17
        /*001a*/ 	.short	(.L_35 - .L_34)
.L_34:
        /*001c*/ 	.word	0x00000000
        /*0020*/ 	.short	0x0002
        /*0022*/ 	.short	0x0010
        /*0024*/ 	.byte	0x00, 0xf5, 0x21, 0x00


	//----- nvinfo : EIATTR_KPARAM_INFO
	.align		4
.L_35:
        /*0028*/ 	.byte	0x04, 0x17
        /*002a*/ 	.short	(.L_37 - .L_36)
.L_36:
        /*002c*/ 	.word	0x00000000
        /*0030*/ 	.short	0x0001
        /*0032*/ 	.short	0x0008
        /*0034*/ 	.byte	0x00, 0xf5, 0x21, 0x00


	//----- nvinfo : EIATTR_KPARAM_INFO
	.align		4
.L_37:
        /*0038*/ 	.byte	0x04, 0x17
        /*003a*/ 	.short	(.L_39 - .L_38)
.L_38:
        /*003c*/ 	.word	0x00000000
        /*0040*/ 	.short	0x0000
        /*0042*/ 	.short	0x0000
        /*0044*/ 	.byte	0x00, 0xf0, 0x11, 0x00


	//----- nvinfo : EIATTR_SPARSE_MMA_MASK
	.align		4
.L_39:
        /*0048*/ 	.byte	0x03, 0x50
        /*004a*/ 	.short	0x0000


	//----- nvinfo : EIATTR_MAXREG_COUNT
	.align		4
        /*004c*/ 	.byte	0x03, 0x1b
        /*004e*/ 	.short	0x00ff


	//----- nvinfo : EIATTR_MERCURY_ISA_VERSION
	.align		4
        /*0050*/ 	.byte	0x03, 0x5f
        /*0052*/ 	.short	0x0101


	//----- nvinfo : EIATTR_VRC_CTA_INIT_COUNT
	.align		4
        /*0054*/ 	.byte	0x02, 0x4a
	.zero		1
	.zero		1


	//----- nvinfo : EIATTR_EXIT_INSTR_OFFSETS
	.align		4
        /*0058*/ 	.byte	0x04, 0x1c
        /*005a*/ 	.short	(.L_41 - .L_40)


	//   ....[0]....
.L_40:
        /*005c*/ 	.word	0x000000c0


	//   ....[1]....
        /*0060*/ 	.word	0x00000aa0


	//----- nvinfo : EIATTR_CBANK_PARAM_SIZE
	.align		4
.L_41:
        /*0064*/ 	.byte	0x03, 0x19
        /*0066*/ 	.short	0x0020


	//----- nvinfo : EIATTR_PARAM_CBANK
	.align		4
        /*0068*/ 	.byte	0x04, 0x0a
        /*006a*/ 	.short	(.L_43 - .L_42)
	.align		4
.L_42:
        /*006c*/ 	.word	index@(.nv.constant0._Z11matmul_elemiPfS_S_)
        /*0070*/ 	.short	0x0380
        /*0072*/ 	.short	0x0020


	//----- nvinfo : EIATTR_SW_WAR
	.align		4
.L_43:
        /*0074*/ 	.byte	0x04, 0x36
        /*0076*/ 	.short	(.L_45 - .L_44)
.L_44:
        /*0078*/ 	.word	0x00000008
.L_45:


//--------------------- .nv.callgraph             --------------------------
	.section	.nv.callgraph,"",@"SHT_CUDA_CALLGRAPH"
	.align	4
	.sectionentsize	8
	.align		4
        /*0000*/ 	.word	0x00000000
	.align		4
        /*0004*/ 	.word	0xffffffff
	.align		4
        /*0008*/ 	.word	0x00000000
	.align		4
        /*000c*/ 	.word	0xfffffffe
	.align		4
        /*0010*/ 	.word	0x00000000
	.align		4
        /*0014*/ 	.word	0xfffffffd
	.align		4
        /*0018*/ 	.word	0x00000000
	.align		4
        /*001c*/ 	.word	0xfffffffc


//--------------------- .text._Z14broadcast_elemiPfS_S_S_ --------------------------
	.section	.text._Z14broadcast_elemiPfS_S_S_,"ax",@progbits
	.align	128
        .global         _Z14broadcast_elemiPfS_S_S_
        .type           _Z14broadcast_elemiPfS_S_S_,@function
        .size           _Z14broadcast_elemiPfS_S_S_,(.L_x_6 - _Z14broadcast_elemiPfS_S_S_)
        .other          _Z14broadcast_elemiPfS_S_S_,@"STO_CUDA_ENTRY STV_DEFAULT"
_Z14broadcast_elemiPfS_S_S_:
.text._Z14broadcast_elemiPfS_S_S_:
[----:B------:R-:W-:Y:S01]  /*0000*/  LDC R1, c[0x0][0x37c] ;  /* 0x0000df00ff017b82 */ /* 0x000fe20000000800 */
[----:B------:R-:W0:Y:S07]  /*0010*/  S2R R3, SR_TID.X ;  /* 0x0000000000037919 */ /* 0x000e2e0000002100 */
[----:B------:R-:W0:Y:S01]  /*0020*/  LDC R0, c[0x0][0x360] ;  /* 0x0000d800ff007b82 */ /* 0x000e220000000800 */
[----:B------:R-:W1:Y:S01]  /*0030*/  LDCU UR7, c[0x0][0x380] ;  /* 0x00007000ff0777ac */ /* 0x000e620008000800 */
[----:B------:R-:W2:Y:S01]  /*0040*/  S2R R2, SR_TID.Y ;  /* 0x0000000000027919 */ /* 0x000ea20000002200 */
[----:B------:R-:W3:Y:S05]  /*0050*/  S2R R5, SR_TID.Z ;  /* 0x0000000000057919 */ /* 0x000eea0000002300 */
[----:B------:R-:W2:Y:S08]  /*0060*/  LDC R9, c[0x0][0x364] ;  /* 0x0000d900ff097b82 */ /* 0x000eb00000000800 */
[----:B------:R-:W0:Y:S08]  /*0070*/  S2UR UR4, SR_CTAID.X ;  /* 0x00000000000479c3 */ /* 0x000e300000002500 */
[----:B------:R-:W2:Y:S08]  /*0080*/  S2UR UR5, SR_CTAID.Y ;  /* 0x00000000000579c3 */ /* 0x000eb00000002600 */
[----:B------:R-:W3:Y:S08]  /*0090*/  S2UR UR6, SR_CTAID.Z ;  /* 0x00000000000679c3 */ /* 0x000ef00000002700 */
[----:B------:R-:W3:Y:S01]  /*00a0*/  LDC R8, c[0x0][0x368] ;  /* 0x0000da00ff087b82 */ /* 0x000ee20000000800 */
[----:B0-----:R-:W-:-:S02]  /*00b0*/  IMAD R0, R0, UR4, R3 ;  /* 0x0000000400007c24 */ /* 0x001fc4000f8e0203 */
[----:B--2---:R-:W-:Y:S02]  /*00c0*/  IMAD R9, R9, UR5, R2 ;  /* 0x0000000509097c24 */ /* 0x004fe4000f8e0202 */
[----:B---3--:R-:W-:-:S05]  /*00d0*/  IMAD R8, R8, UR6, R5 ;  /* 0x0000000608087c24 */ /* 0x008fca000f8e0205 */
[----:B------:R-:W-:-:S04]  /*00e0*/  VIMNMX3 R2, R0, R9, R8, !PT ;  /* 0x000000090002720f */ /* 0x000fc80007800108 */
[----:B-1----:R-:W-:-:S13]  /*00f0*/  ISETP.GE.AND P0, PT, R2, UR7, PT ;  /* 0x0000000702007c0c */ /* 0x002fda000bf06270 */
[----:B------:R-:W-:Y:S05]  /*0100*/  @P0 EXIT ;  /* 0x000000000000094d */ /* 0x000fea0003800000 */
[----:B------:R-:W0:Y:S01]  /*0110*/  LDC.64 R4, c[0x0][0x390] ;  /* 0x0000e400ff047b82 */ /* 0x000e220000000a00 */
[----:B------:R-:W1:Y:S01]  /*0120*/  LDCU.64 UR4, c[0x0][0x358] ;  /* 0x00006b00ff0477ac */ /* 0x000e620008000a00 */
[----:B------:R-:W-:Y:S02]  /*0130*/  IMAD R0, R0, UR7, RZ ;  /* 0x0000000700007c24 */ /* 0x000fe4000f8e02ff */
[----:B------:R-:W-:-:S04]  /*0140*/  IMAD R9, R9, UR7, R8 ;  /* 0x0000000709097c24 */ /* 0x000fc8000f8e0208 */
[----:B------:R-:W2:Y:S01]  /*0150*/  LDC.64 R2, c[0x0][0x388] ;  /* 0x0000e200ff027b82 */ /* 0x000ea20000000a00 */
[----:B------:R-:W-:-:S07]  /*0160*/  IMAD R11, R0, UR7, R9 ;  /* 0x00000007000b7c24 */ /* 0x000fce000f8e0209 */
[----:B------:R-:W3:Y:S01]  /*0170*/  LDC.64 R6, c[0x0][0x398] ;  /* 0x0000e600ff067b82 */ /* 0x000ee20000000a00 */
[----:B0-----:R-:W-:-:S06]  /*0180*/  IMAD.WIDE.U32 R4, R9, 0x4, R4 ;  /* 0x0000000409047825 */ /* 0x001fcc00078e0004 */
[----:B-1----:R-:W4:Y:S01]  /*0190*/  LDG.E R5, desc[UR4][R4.64] ;  /* 0x0000000404057981 */ /* 0x002f22000c1e1900 */
[----:B--2---:R-:W-:-:S06]  /*01a0*/  IMAD.WIDE R2, R11, 0x4, R2 ;  /* 0x000000040b027825 */ /* 0x004fcc00078e0202 */
[----:B------:R-:W4:Y:S01]  /*01b0*/  LDG.E R2, desc[UR4][R2.64] ;  /* 0x0000000402027981 */ /* 0x000f22000c1e1900 */
[----:B---3--:R-:W-:Y:S02]  /*01c0*/  IMAD.WIDE.U32 R6, R8, 0x4, R6 ;  /* 0x0000000408067825 */ /* 0x008fe400078e0006 */
[----:B------:R-:W0:Y:S04]  /*01d0*/  LDC.64 R8, c[0x0][0x3a0] ;  /* 0x0000e800ff087b82 */ /* 0x000e280000000a00 */
[----:B------:R-:W2:Y:S01]  /*01e0*/  LDG.E R7, desc[UR4][R6.64] ;  /* 0x0000000406077981 */ /* 0x000ea2000c1e1900 */
[----:B0-----:R-:W-:-:S04]  /*01f0*/  IMAD.WIDE R8, R11, 0x4, R8 ;  /* 0x000000040b087825 */ /* 0x001fc800078e0208 */
[----:B----4-:R-:W-:-:S04]  /*0200*/  FADD R0, R2, R5 ;  /* 0x0000000502007221 */ /* 0x010fc80000000000 */
[----:B--2---:R-:W-:-:S05]  /*0210*/  FADD R11, R0, R7 ;  /* 0x00000007000b7221 */ /* 0x004fca0000000000 */
[----:B------:R-:W-:Y:S01]  /*0220*/  STG.E desc[UR4][R8.64], R11 ;  /* 0x0000000b08007986 */ /* 0x000fe2000c101904 */
[----:B------:R-:W-:Y:S05]  /*0230*/  EXIT ;  /* 0x000000000000794d */ /* 0x000fea0003800000 */
.L_x_0:
[----:B------:R-:W-:-:S00]  /*0240*/  BRA `(.L_x_0) ;  /* 0xfffffffc00fc7947 */ /* 0x000fc0000383ffff */
[----:B------:R-:W-:-:S00]  /*0250*/  NOP ;  /* 0x0000000000007918 */ /* 0x000fc00000000000 */
        /* <DEDUP_REMOVED lines=10> */
.L_x_6:


//--------------------- .text._Z11matmul_elemiPfS_S_ --------------------------
	.section	.text._Z11matmul_elemiPfS_S_,"ax",@progbits
	.align	128
        .global         _Z11matmul_elemiPfS_S_
        .type           _Z11matmul_elemiPfS_S_,@function
        .size           _Z11matmul_elemiPfS_S_,(.L_x_7 - _Z11matmul_elemiPfS_S_)
        .other          _Z11matmul_elemiPfS_S_,@"STO_CUDA_ENTRY STV_DEFAULT"
_Z11matmul_elemiPfS_S_:
.text._Z11matmul_elemiPfS_S_:
[----:B------:R-:W-:Y:S01]  /*0000*/  LDC R1, c[0x0][0x37c] ;  /* 0x0000df00ff017b82 */ /* 0x000fe20000000800 */
[----:B------:R-:W0:Y:S07]  /*0010*/  S2R R3, SR_TID.X ;  /* 0x0000000000037919 */ /* 0x000e2e0000002100 */
[----:B------:R-:W0:Y:S01]  /*0020*/  LDC R0, c[0x0][0x360] ;  /* 0x0000d800ff007b82 */ /* 0x000e220000000800 */
[----:B------:R-:W1:Y:S01]  /*0030*/  LDCU UR20, c[0x0][0x380] ;  /* 0x00007000ff1477ac */ /* 0x000e620008000800 */
[----:B------:R-:W2:Y:S06]  /*0040*/  S2R R2, SR_TID.Y ;  /* 0x0000000000027919 */ /* 0x000eac0000002200 */
[----:B------:R-:W0:Y:S08]  /*0050*/  S2UR UR4, SR_CTAID.X ;  /* 0x00000000000479c3 */ /* 0x000e300000002500 */
[----:B------:R-:W2:Y:S08]  /*0060*/  S2UR UR5, SR_CTAID.Y ;  /* 0x00000000000579c3 */ /* 0x000eb00000002600 */
[----:B------:R-:W2:Y:S01]  /*0070*/  LDC R13, c[0x0][0x364] ;  /* 0x0000d900ff0d7b82 */ /* 0x000ea20000000800 */
[----:B0-----:R-:W-:-:S02]  /*0080*/  IMAD R0, R0, UR4, R3 ;  /* 0x0000000400007c24 */ /* 0x001fc4000f8e0203 */
[----:B--2---:R-:W-:-:S05]  /*0090*/  IMAD R13, R13, UR5, R2 ;  /* 0x000000050d0d7c24 */ /* 0x004fca000f8e0202 */
[----:B------:R-:W-:-:S04]  /*00a0*/  VIMNMX R2, PT, PT, R0, R13, !PT ;  /* 0x0000000d00027248 */ /* 0x000fc80007fe0100 */
[----:B-1----:R-:W-:-:S13]  /*00b0*/  ISETP.GE.AND P0, PT, R2, UR20, PT ;  /* 0x0000001402007c0c */ /* 0x002fda000bf06270 */
[----:B------:R-:W-:Y:S05]  /*00c0*/  @P0 EXIT ;  /* 0x000000000000094d */ /* 0x000fea0003800000 */
[----:B------:R-:W-:Y:S01]  /*00d0*/  UISETP.GE.U32.AND UP0, UPT, UR20, 0x8, UPT ;  /* 0x000000081400788c */ /* 0x000fe2000bf06070 */
[----:B------:R-:W-:Y:S02]  /*00e0*/  HFMA2 R12, -RZ, RZ, 0, 0 ;  /* 0x00000000ff0c7431 */ /* 0x000fe400000001ff */
[----:B------:R-:W-:Y:S01]  /*00f0*/  IMAD R13, R13, UR20, RZ ;  /* 0x000000140d0d7c24 */ /* 0x000fe2000f8e02ff */
[----:B------:R-:W-:Y:S01]  /*0100*/  UMOV UR4, URZ ;  /* 0x000000ff00047c82 */ /* 0x000fe20008000000 */
[----:B------:R-:W0:Y:S04]  /*0110*/  LDCU.64 UR18, c[0x0][0x358] ;  /* 0x00006b00ff1277ac */ /* 0x000e280008000a00 */
[----:B------:R-:W-:Y:S05]  /*0120*/  BRA.U !UP0, `(.L_x_1) ;  /* 0x0000000508007547 */ /* 0x000fea000b800000 */
[----:B------:R-:W1:Y:S01]  /*0130*/  LDC.64 R2, c[0x0][0x388] ;  /* 0x0000e200ff027b82 */ /* 0x000e620000000a00 */
[----:B------:R-:W2:Y:S01]  /*0140*/  LDCU.64 UR22, c[0x0][0x390] ;  /* 0x00007200ff1677ac */ /* 0x000ea20008000a00 */
[----:B------:R-:W-:Y:S02]  /*0150*/  MOV R12, RZ ;  /* 0x000000ff000c7202 */ /* 0x000fe40000000f00 */
[----:B------:R-:W-:Y:S01]  /*0160*/  MOV R14, R0 ;  /* 0x00000000000e7202 */ /* 0x000fe20000000f00 */
[----:B------:R-:W-:-:S04]  /*0170*/  ULOP3.LUT UR4, UR20, 0x7ffffff8, URZ, 0xc0, !UPT ;  /* 0x7ffffff814047892 */ /* 0x000fc8000f8ec0ff */
[----:B------:R-:W-:Y:S02]  /*0180*/  UIADD3 UR5, UPT, UPT, -UR4, URZ, URZ ;  /* 0x000000ff04057290 */ /* 0x000fe4000fffe1ff */
[----:B--2---:R-:W-:Y:S02]  /*0190*/  UIMAD.WIDE UR6, UR20, 0x8, UR22 ;  /* 0x00000008140678a5 */ /* 0x004fe4000f8e0216 */
[----:B------:R-:W-:Y:S02]  /*01a0*/  UIMAD.WIDE UR8, UR20, 0xc, UR22 ;  /* 0x0000000c140878a5 */ /* 0x000fe4000f8e0216 */
[----:B------:R-:W-:Y:S01]  /*01b0*/  UIMAD.WIDE UR10, UR20, 0x10, UR22 ;  /* 0x00000010140a78a5 */ /* 0x000fe2000f8e0216 */
[----:B-1----:R-:W-:Y:S01]  /*01c0*/  IMAD.WIDE.U32 R2, R13, 0x4, R2 ;  /* 0x000000040d027825 */ /* 0x002fe200078e0002 */
[----:B------:R-:W-:Y:S02]  /*01d0*/  UIMAD.WIDE UR12, UR20, 0x14, UR22 ;  /* 0x00000014140c78a5 */ /* 0x000fe4000f8e0216 */
[----:B------:R-:W-:Y:S01]  /*01e0*/  UIMAD.WIDE UR14, UR20, 0x18, UR22 ;  /* 0x00000018140e78a5 */ /* 0x000fe2000f8e0216 */
[----:B------:R-:W-:Y:S01]  /*01f0*/  IADD3 R2, P0, PT, R2, 0x10, RZ ;  /* 0x0000001002027810 */ /* 0x000fe20007f1e0ff */
[----:B------:R-:W-:-:S03]  /*0200*/  UIMAD.WIDE UR16, UR20, 0x1c, UR22 ;  /* 0x0000001c141078a5 */ /* 0x000fc6000f8e0216 */
[----:B------:R-:W-:-:S09]  /*0210*/  IADD3.X R3, PT, PT, RZ, R3, RZ, P0, !PT ;  /* 0x00000003ff037210 */ /* 0x000fd200007fe4ff */
.L_x_2:
[----:B------:R-:W-:Y:S01]  /*0220*/  UIMAD.WIDE UR24, UR20, 0x4, UR22 ;  /* 0x00000004141878a5 */ /* 0x000fe2000f8e0216 */
[----:B------:R-:W-:Y:S01]  /*0230*/  MOV R23, 0x4 ;  /* 0x0000000400177802 */ /* 0x000fe20000000f00 */
[----:B------:R-:W-:Y:S01]  /*0240*/  HFMA2 R25, -RZ, RZ, 0, 2.384185791015625e-07 ;  /* 0x00000004ff197431 */ /* 0x000fe200000001ff */
[----:B0-----:R-:W2:Y:S03]  /*0250*/  LDG.E R21, desc[UR18][R2.64+-0x10] ;  /* 0xfffff01202157981 */ /* 0x001ea6000c1e1900 */
[----:B------:R-:W-:Y:S01]  /*0260*/  IMAD.WIDE R22, R14, R23, UR22 ;  /* 0x000000160e167e25 */ /* 0x000fe2000f8e0217 */
[----:B------:R-:W-:Y:S01]  /*0270*/  MOV R8, UR24 ;  /* 0x0000001800087c02 */ /* 0x000fe20008000f00 */
[----:B------:R-:W3:Y:S01]  /*0280*/  LDG.E R19, desc[UR18][R2.64+-0xc] ;  /* 0xfffff41202137981 */ /* 0x000ee2000c1e1900 */
[----:B------:R-:W-:-:S03]  /*0290*/  MOV R9, UR25 ;  /* 0x0000001900097c02 */ /* 0x000fc60008000f00 */
[----:B------:R-:W2:Y:S01]  /*02a0*/  LDG.E R22, desc[UR18][R22.64] ;  /* 0x0000001216167981 */ /* 0x000ea2000c1e1900 */
[----:B------:R-:W-:Y:S02]  /*02b0*/  IMAD.MOV.U32 R11, RZ, RZ, 0x4 ;  /* 0x00000004ff0b7424 */ /* 0x000fe400078e00ff */
[----:B------:R-:W-:-:S04]  /*02c0*/  IMAD.WIDE R8, R14, 0x4, R8 ;  /* 0x000000040e087825 */ /* 0x000fc800078e0208 */
[----:B------:R-:W-:Y:S01]  /*02d0*/  HFMA2 R7, -RZ, RZ, 0, 2.384185791015625e-07 ;  /* 0x00000004ff077431 */ /* 0x000fe200000001ff */
[----:B------:R-:W-:Y:S01]  /*02e0*/  MOV R5, 0x4 ;  /* 0x0000000400057802 */ /* 0x000fe20000000f00 */
[----:B------:R-:W4:Y:S01]  /*02f0*/  LDG.E R17, desc[UR18][R2.64+-0x8] ;  /* 0xfffff81202117981 */ /* 0x000f22000c1e1900 */
[----:B------:R-:W-:-:S03]  /*0300*/  IMAD.WIDE R24, R14, R25, UR6 ;  /* 0x000000060e187e25 */ /* 0x000fc6000f8e0219 */
[----:B------:R0:W3:Y:S01]  /*0310*/  LDG.E R20, desc[UR18][R8.64] ;  /* 0x0000001208147981 */ /* 0x0000e2000c1e1900 */
[----:B------:R-:W-:-:S03]  /*0320*/  IMAD.WIDE R10, R14, R11, UR8 ;  /* 0x000000080e0a7e25 */ /* 0x000fc6000f8e020b */
[----:B------:R-:W4:Y:S01]  /*0330*/  LDG.E R18, desc[UR18][R24.64] ;  /* 0x0000001218127981 */ /* 0x000f22000c1e1900 */
[----:B------:R-:W-:-:S04]  /*0340*/  IMAD.WIDE R4, R14, R5, UR10 ;  /* 0x0000000a0e047e25 */ /* 0x000fc8000f8e0205 */
[----:B------:R-:W-:Y:S01]  /*0350*/  HFMA2 R27, -RZ, RZ, 0, 2.384185791015625e-07 ;  /* 0x00000004ff1b7431 */ /* 0x000fe200000001ff */
[----:B------:R1:W5:Y:S01]  /*0360*/  LDG.E R16, desc[UR18][R10.64] ;  /* 0x000000120a107981 */ /* 0x000362000c1e1900 */
[C---:B------:R-:W-:Y:S01]  /*0370*/  IMAD.WIDE R6, R14.reuse, R7, UR12 ;  /* 0x0000000c0e067e25 */ /* 0x040fe2000f8e0207 */
[----:B0-----:R-:W-:Y:S02]  /*0380*/  MOV R9, 0x4 ;  /* 0x0000000400097802 */ /* 0x001fe40000000f00 */
[----:B------:R-:W5:Y:S04]  /*0390*/  LDG.E R15, desc[UR18][R2.64+-0x4] ;  /* 0xfffffc12020f7981 */ /* 0x000f68000c1e1900 */
[----:B------:R0:W5:Y:S01]  /*03a0*/  LDG.E R4, desc[UR18][R4.64] ;  /* 0x0000001204047981 */ /* 0x000162000c1e1900 */
[----:B------:R-:W-:-:S03]  /*03b0*/  IMAD.WIDE R8, R14, R9, UR14 ;  /* 0x0000000e0e087e25 */ /* 0x000fc6000f8e0209 */
[----:B------:R-:W5:Y:S01]  /*03c0*/  LDG.E R23, desc[UR18][R2.64] ;  /* 0x0000001202177981 */ /* 0x000f62000c1e1900 */
[----:B-1----:R-:W-:-:S03]  /*03d0*/  IMAD.WIDE R10, R14, R27, UR16 ;  /* 0x000000100e0a7e25 */ /* 0x002fc6000f8e021b */
[----:B------:R-:W5:Y:S04]  /*03e0*/  LDG.E R7, desc[UR18][R6.64] ;  /* 0x0000001206077981 */ /* 0x000f68000c1e1900 */
[----:B------:R-:W5:Y:S04]  /*03f0*/  LDG.E R24, desc[UR18][R2.64+0x4] ;  /* 0x0000041202187981 */ /* 0x000f68000c1e1900 */
[----:B------:R-:W5:Y:S04]  /*0400*/  LDG.E R8, desc[UR18][R8.64] ;  /* 0x0000001208087981 */ /* 0x000f68000c1e1900 */
[----:B------:R-:W5:Y:S04]  /*0410*/  LDG.E R25, desc[UR18][R2.64+0x8] ;  /* 0x0000081202197981 */ /* 0x000f68000c1e1900 */
[----:B------:R-:W5:Y:S04]  /*0420*/  LDG.E R10, desc[UR18][R10.64] ;  /* 0x000000120a0a7981 */ /* 0x000f68000c1e1900 */
[----:B------:R1:W5:Y:S01]  /*0430*/  LDG.E R27, desc[UR18][R2.64+0xc] ;  /* 0x00000c12021b7981 */ /* 0x000362000c1e1900 */
[----:B------:R-:W-:-:S04]  /*0440*/  UIADD3 UR5, UPT, UPT, UR5, 0x8, URZ ;  /* 0x0000000805057890 */ /* 0x000fc8000fffe0ff */
[----:B------:R-:W-:Y:S01]  /*0450*/  UISETP.NE.AND UP0, UPT, UR5, URZ, UPT ;  /* 0x000000ff0500728c */ /* 0x000fe2000bf05270 */
[----:B0-----:R-:W-:Y:S02]  /*0460*/  MOV R5, UR20 ;  /* 0x0000001400057c02 */ /* 0x001fe40008000f00 */
[----:B-1----:R-:W-:-:S03]  /*0470*/  IADD3 R2, P0, PT, R2, 0x20, RZ ;  /* 0x0000002002027810 */ /* 0x002fc60007f1e0ff */
[----:B------:R-:W-:Y:S01]  /*0480*/  IMAD R14, R5, 0x8, R14 ;  /* 0x00000008050e7824 */ /* 0x000fe200078e020e */
[----:B------:R-:W-:Y:S01]  /*0490*/  IADD3.X R3, PT, PT, RZ, R3, RZ, P0, !PT ;  /* 0x00000003ff037210 */ /* 0x000fe200007fe4ff */
[----:B--2---:R-:W-:-:S04]  /*04a0*/  FFMA R22, R21, R22, R12 ;  /* 0x0000001615167223 */ /* 0x004fc8000000000c */
[----:B---3--:R-:W-:-:S04]  /*04b0*/  FFMA R20, R19, R20, R22 ;  /* 0x0000001413147223 */ /* 0x008fc80000000016 */
[----:B----4-:R-:W-:-:S04]  /*04c0*/  FFMA R18, R17, R18, R20 ;  /* 0x0000001211127223 */ /* 0x010fc80000000014 */
[----:B-----5:R-:W-:-:S04]  /*04d0*/  FFMA R16, R15, R16, R18 ;  /* 0x000000100f107223 */ /* 0x020fc80000000012 */
[----:B------:R-:W-:-:S04]  /*04e0*/  FFMA R23, R23, R4, R16 ;  /* 0x0000000417177223 */ /* 0x000fc80000000010 */
[----:B------:R-:W-:-:S04]  /*04f0*/  FFMA R24, R24, R7, R23 ;  /* 0x0000000718187223 */ /* 0x000fc80000000017 */
[----:B------:R-:W-:-:S04]  /*0500*/  FFMA R8, R25, R8, R24 ;  /* 0x0000000819087223 */ /* 0x000fc80000000018 */
[----:B------:R-:W-:Y:S01]  /*0510*/  FFMA R12, R27, R10, R8 ;  /* 0x0000000a1b0c7223 */ /* 0x000fe20000000008 */
[----:B------:R-:W-:Y:S06]  /*0520*/  BRA.U UP0, `(.L_x_2) ;  /* 0xfffffffd003c7547 */ /* 0x000fec000b83ffff */
.L_x_1:
[----:B------:R-:W-:-:S04]  /*0530*/  ULOP3.LUT UR6, UR20, 0x7, URZ, 0xc0, !UPT ;  /* 0x0000000714067892 */ /* 0x000fc8000f8ec0ff */
[----:B------:R-:W-:-:S09]  /*0540*/  UISETP.NE.AND UP0, UPT, UR6, URZ, UPT ;  /* 0x000000ff0600728c */ /* 0x000fd2000bf05270 */
[----:B------:R-:W-:Y:S05]  /*0550*/  BRA.U !UP0, `(.L_x_3) ;  /* 0x0000000508407547 */ /* 0x000fea000b800000 */
[----:B------:R-:W-:Y:S02]  /*0560*/  UISETP.GE.U32.AND UP0, UPT, UR6, 0x4, UPT ;  /* 0x000000040600788c */ /* 0x000fe4000bf06070 */
[----:B------:R-:W-:-:S04]  /*0570*/  ULOP3.LUT UR5, UR20, 0x3, URZ, 0xc0, !UPT ;  /* 0x0000000314057892 */ /* 0x000fc8000f8ec0ff */
[----:B------:R-:W-:-:S03]  /*0580*/  UISETP.NE.AND UP1, UPT, UR5, URZ, UPT ;  /* 0x000000ff0500728c */ /* 0x000fc6000bf25270 */
[----:B------:R-:W-:Y:S08]  /*0590*/  BRA.U !UP0, `(.L_x_4) ;  /* 0x00000001087c7547 */ /* 0x000ff0000b800000 */
[----:B------:R-:W1:Y:S01]  /*05a0*/  LDC.64 R6, c[0x0][0x390] ;  /* 0x0000e400ff067b82 */ /* 0x000e620000000a00 */
[----:B------:R-:W2:Y:S01]  /*05b0*/  LDCU.64 UR6, c[0x0][0x388] ;  /* 0x00007100ff0677ac */ /* 0x000ea20008000a00 */
[----:B------:R-:W-:Y:S02]  /*05c0*/  MOV R9, UR4 ;  /* 0x0000000400097c02 */ /* 0x000fe40008000f00 */
[C---:B------:R-:W-:Y:S02]  /*05d0*/  IADD3 R3, PT, PT, R13.reuse, UR4, RZ ;  /* 0x000000040d037c10 */ /* 0x040fe4000fffe0ff */
[----:B------:R-:W-:Y:S01]  /*05e0*/  IADD3 R10, P0, PT, R13, UR4, RZ ;  /* 0x000000040d0a7c10 */ /* 0x000fe2000ff1e0ff */
[----:B------:R-:W-:Y:S01]  /*05f0*/  IMAD R9, R9, UR20, R0 ;  /* 0x0000001409097c24 */ /* 0x000fe2000f8e0200 */
[----:B------:R-:W3:Y:S01]  /*0600*/  LDC.64 R4, c[0x0][0x388] ;  /* 0x0000e200ff047b82 */ /* 0x000ee20000000a00 */
[----:B------:R-:W-:Y:S02]  /*0610*/  MOV R11, UR20 ;  /* 0x00000014000b7c02 */ /* 0x000fe40008000f00 */
[----:B------:R-:W-:Y:S01]  /*0620*/  MOV R15, UR20 ;  /* 0x00000014000f7c02 */ /* 0x000fe20008000f00 */
[----:B-1----:R-:W-:Y:S01]  /*0630*/  IMAD.WIDE R6, R9, 0x4, R6 ;  /* 0x0000000409067825 */ /* 0x002fe200078e0206 */
[----:B------:R-:W-:-:S05]  /*0640*/  MOV R9, UR20 ;  /* 0x0000001400097c02 */ /* 0x000fca0008000f00 */
[----:B------:R-:W-:Y:S02]  /*0650*/  IMAD.WIDE R8, R9, 0x4, R6 ;  /* 0x0000000409087825 */ /* 0x000fe400078e0206 */
[----:B0-----:R-:W4:Y:S02]  /*0660*/  LDG.E R6, desc[UR18][R6.64] ;  /* 0x0000001206067981 */ /* 0x001f24000c1e1900 */
[----:B---3--:R-:W-:Y:S01]  /*0670*/  IMAD.WIDE.U32 R4, R3, 0x4, R4 ;  /* 0x0000000403047825 */ /* 0x008fe200078e0004 */
[----:B------:R-:W-:Y:S01]  /*0680*/  IADD3.X R3, PT, PT, RZ, RZ, RZ, P0, !PT ;  /* 0x000000ffff037210 */ /* 0x000fe200007fe4ff */
[----:B------:R-:W3:Y:S01]  /*0690*/  LDG.E R17, desc[UR18][R8.64] ;  /* 0x0000001208117981 */ /* 0x000ee2000c1e1900 */
[----:B--2---:R-:W-:-:S03]  /*06a0*/  LEA R2, P0, R10, UR6, 0x2 ;  /* 0x000000060a027c11 */ /* 0x004fc6000f8010ff */
[----:B------:R-:W4:Y:S01]  /*06b0*/  LDG.E R5, desc[UR18][R4.64] ;  /* 0x0000001204057981 */ /* 0x000f22000c1e1900 */
[----:B------:R-:W-:Y:S01]  /*06c0*/  LEA.HI.X R3, R10, UR7, R3, 0x2, P0 ;  /* 0x000000070a037c11 */ /* 0x000fe200080f1403 */
[----:B------:R-:W-:-:S04]  /*06d0*/  IMAD.WIDE R10, R11, 0x4, R8 ;  /* 0x000000040b0a7825 */ /* 0x000fc800078e0208 */
[----:B------:R-:W3:Y:S01]  /*06e0*/  LDG.E R16, desc[UR18][R2.64+0x4] ;  /* 0x0000041202107981 */ /* 0x000ee2000c1e1900 */
[----:B------:R-:W-:-:S03]  /*06f0*/  IMAD.WIDE R14, R15, 0x4, R10 ;  /* 0x000000040f0e7825 */ /* 0x000fc600078e020a */
[----:B------:R-:W2:Y:S04]  /*0700*/  LDG.E R19, desc[UR18][R10.64] ;  /* 0x000000120a137981 */ /* 0x000ea8000c1e1900 */
[----:B------:R-:W2:Y:S04]  /*0710*/  LDG.E R18, desc[UR18][R2.64+0x8] ;  /* 0x0000081202127981 */ /* 0x000ea8000c1e1900 */
[----:B------:R-:W5:Y:S04]  /*0720*/  LDG.E R20, desc[UR18][R2.64+0xc] ;  /* 0x00000c1202147981 */ /* 0x000f68000c1e1900 */
[----:B------:R-:W5:Y:S01]  /*0730*/  LDG.E R14, desc[UR18][R14.64] ;  /* 0x000000120e0e7981 */ /* 0x000f62000c1e1900 */
[----:B------:R-:W-:Y:S01]  /*0740*/  UIADD3 UR4, UPT, UPT, UR4, 0x4, URZ ;  /* 0x0000000404047890 */ /* 0x000fe2000fffe0ff */
[----:B----4-:R-:W-:-:S04]  /*0750*/  FFMA R5, R5, R6, R12 ;  /* 0x0000000605057223 */ /* 0x010fc8000000000c */
[----:B---3--:R-:W-:-:S04]  /*0760*/  FFMA R5, R16, R17, R5 ;  /* 0x0000001110057223 */ /* 0x008fc80000000005 */
[----:B--2---:R-:W-:-:S04]  /*0770*/  FFMA R5, R18, R19, R5 ;  /* 0x0000001312057223 */ /* 0x004fc80000000005 */
[----:B-----5:R-:W-:-:S07]  /*0780*/  FFMA R12, R20, R14, R5 ;  /* 0x0000000e140c7223 */ /* 0x020fce0000000005 */
.L_x_4:
[----:B------:R-:W-:Y:S05]  /*0790*/  BRA.U !UP1, `(.L_x_3) ;  /* 0x0000000109b07547 */ /* 0x000fea000b800000 */
[----:B------:R-:W-:Y:S01]  /*07a0*/  UISETP.NE.AND UP0, UPT, UR5, 0x1, UPT ;  /* 0x000000010500788c */ /* 0x000fe2000bf05270 */
[----:B------:R-:W-:Y:S01]  /*07b0*/  MOV R7, UR4 ;  /* 0x0000000400077c02 */ /* 0x000fe20008000f00 */
[----:B------:R-:W-:Y:S02]  /*07c0*/  ULOP3.LUT UR5, UR20, 0x1, URZ, 0xc0, !UPT ;  /* 0x0000000114057892 */ /* 0x000fe4000f8ec0ff */
[----:B------:R-:W-:Y:S02]  /*07d0*/  IMAD.U32 R15, RZ, RZ, UR20 ;  /* 0x00000014ff0f7e24 */ /* 0x000fe4000f8e00ff */
[----:B------:R-:W-:Y:S01]  /*07e0*/  UISETP.NE.U32.AND UP1, UPT, UR5, 0x1, UPT ;  /* 0x000000010500788c */ /* 0x000fe2000bf25070 */
[----:B------:R-:W-:-:S04]  /*07f0*/  PLOP3.LUT P1, PT, PT, PT, UP0, 0x80, 0x8 ;  /* 0x000000000008781c */ /* 0x000fc80003f2f008 */
[----:B------:R-:W1:Y:S01]  /*0800*/  @UP0 LDCU.64 UR6, c[0x0][0x388] ;  /* 0x00007100ff0607ac */ /* 0x000e620008000a00 */
[----:B------:R-:W-:Y:S01]  /*0810*/  PLOP3.LUT P0, PT, PT, PT, UP1, 0x80, 0x8 ;  /* 0x000000000008781c */ /* 0x000fe20003f0f018 */
[----:B------:R-:W2:Y:S01]  /*0820*/  @UP0 LDCU.64 UR8, c[0x0][0x390] ;  /* 0x00007200ff0807ac */ /* 0x000ea20008000a00 */
[----:B------:R-:W3:Y:S06]  /*0830*/  @UP0 LDCU.64 UR10, c[0x0][0x388] ;  /* 0x00007100ff0a07ac */ /* 0x000eec0008000a00 */
[C---:B------:R-:W-:Y:S01]  /*0840*/  @P1 VIADD R3, R13.reuse, UR4 ;  /* 0x000000040d031c36 */ /* 0x040fe20008000000 */
[----:B------:R-:W-:Y:S01]  /*0850*/  @P1 IADD3 R6, P2, PT, R13, UR4, RZ ;  /* 0x000000040d061c10 */ /* 0x000fe2000ff5e0ff */
[----:B------:R-:W4:Y:S01]  /*0860*/  @!UP1 LDCU.64 UR12, c[0x0][0x388] ;  /* 0x00007100ff0c97ac */ /* 0x000f220008000a00 */
[----:B------:R-:W-:Y:S01]  /*0870*/  @UP0 UIADD3 UR4, UPT, UPT, UR4, 0x2, URZ ;  /* 0x0000000204040890 */ /* 0x000fe2000fffe0ff */
[----:B-1----:R-:W-:-:S02]  /*0880*/  MOV R10, UR6 ;  /* 0x00000006000a7c02 */ /* 0x002fc40008000f00 */
[----:B------:R-:W-:Y:S01]  /*0890*/  MOV R11, UR7 ;  /* 0x00000007000b7c02 */ /* 0x000fe20008000f00 */
[----:B------:R-:W1:Y:S01]  /*08a0*/  @!UP1 LDCU.64 UR6, c[0x0][0x390] ;  /* 0x00007200ff0697ac */ /* 0x000e620008000a00 */
[----:B--2---:R-:W-:Y:S02]  /*08b0*/  MOV R4, UR8 ;  /* 0x0000000800047c02 */ /* 0x004fe40008000f00 */
[----:B------:R-:W-:Y:S01]  /*08c0*/  MOV R5, UR9 ;  /* 0x0000000900057c02 */ /* 0x000fe20008000f00 */
[----:B------:R-:W-:-:S04]  /*08d0*/  @P1 IMAD.WIDE.U32 R10, R3, 0x4, R10 ;  /* 0x00000004030a1825 */ /* 0x000fc800078e000a */
[----:B------:R-:W-:Y:S01]  /*08e0*/  @P1 IMAD R3, R7, UR20, R0 ;  /* 0x0000001407031c24 */ /* 0x000fe2000f8e0200 */
[----:B------:R-:W-:Y:S01]  /*08f0*/  @P1 IADD3.X R7, PT, PT, RZ, RZ, RZ, P2, !PT ;  /* 0x000000ffff071210 */ /* 0x000fe200017fe4ff */
[----:B0-----:R-:W2:Y:S01]  /*0900*/  @P1 LDG.E R11, desc[UR18][R10.64] ;  /* 0x000000120a0b1981 */ /* 0x001ea2000c1e1900 */
[C---:B---3--:R-:W-:Y:S01]  /*0910*/  @P1 LEA R2, P2, R6.reuse, UR10, 0x2 ;  /* 0x0000000a06021c11 */ /* 0x048fe2000f8410ff */
[----:B------:R-:W-:Y:S01]  /*0920*/  @P1 IMAD.WIDE R4, R3, 0x4, R4 ;  /* 0x0000000403041825 */ /* 0x000fe200078e0204 */
[----:B------:R-:W-:Y:S02]  /*0930*/  MOV R19, UR4 ;  /* 0x0000000400137c02 */ /* 0x000fe40008000f00 */
[----:B------:R-:W-:Y:S02]  /*0940*/  @P1 LEA.HI.X R3, R6, UR11, R7, 0x2, P2 ;  /* 0x0000000b06031c11 */ /* 0x000fe400090f1407 */
[----:B----4-:R-:W-:Y:S01]  /*0950*/  MOV R6, UR12 ;  /* 0x0000000c00067c02 */ /* 0x010fe20008000f00 */
[----:B------:R-:W-:Y:S01]  /*0960*/  @P1 IMAD.WIDE R14, R15, 0x4, R4 ;  /* 0x000000040f0e1825 */ /* 0x000fe200078e0204 */
[----:B------:R-:W-:Y:S01]  /*0970*/  MOV R7, UR13 ;  /* 0x0000000d00077c02 */ /* 0x000fe20008000f00 */
[----:B------:R-:W2:Y:S01]  /*0980*/  @P1 LDG.E R4, desc[UR18][R4.64] ;  /* 0x0000001204041981 */ /* 0x000ea2000c1e1900 */
[----:B------:R-:W-:Y:S01]  /*0990*/  @!P0 IADD3 R17, PT, PT, R13, UR4, RZ ;  /* 0x000000040d118c10 */ /* 0x000fe2000fffe0ff */
[----:B------:R-:W-:Y:S01]  /*09a0*/  @!P0 IMAD R19, R19, UR20, R0 ;  /* 0x0000001413138c24 */ /* 0x000fe2000f8e0200 */
[----:B-1----:R-:W-:Y:S01]  /*09b0*/  MOV R8, UR6 ;  /* 0x0000000600087c02 */ /* 0x002fe20008000f00 */
[----:B------:R-:W3:Y:S01]  /*09c0*/  @P1 LDG.E R14, desc[UR18][R14.64] ;  /* 0x000000120e0e1981 */ /* 0x000ee2000c1e1900 */
[----:B------:R-:W-:Y:S01]  /*09d0*/  MOV R9, UR7 ;  /* 0x0000000700097c02 */ /* 0x000fe20008000f00 */
[----:B------:R-:W-:-:S02]  /*09e0*/  @!P0 IMAD.WIDE.U32 R6, R17, 0x4, R6 ;  /* 0x0000000411068825 */ /* 0x000fc400078e0006 */
[----:B------:R-:W3:Y:S02]  /*09f0*/  @P1 LDG.E R2, desc[UR18][R2.64+0x4] ;  /* 0x0000041202021981 */ /* 0x000ee4000c1e1900 */
[----:B------:R-:W-:Y:S02]  /*0a00*/  @!P0 IMAD.WIDE R8, R19, 0x4, R8 ;  /* 0x0000000413088825 */ /* 0x000fe400078e0208 */
[----:B------:R-:W4:Y:S04]  /*0a10*/  @!P0 LDG.E R7, desc[UR18][R6.64] ;  /* 0x0000001206078981 */ /* 0x000f28000c1e1900 */
[----:B------:R-:W4:Y:S01]  /*0a20*/  @!P0 LDG.E R8, desc[UR18][R8.64] ;  /* 0x0000001208088981 */ /* 0x000f22000c1e1900 */
[----:B--2---:R-:W-:-:S04]  /*0a30*/  @P1 FFMA R11, R11, R4, R12 ;  /* 0x000000040b0b1223 */ /* 0x004fc8000000000c */
[----:B---3--:R-:W-:-:S04]  /*0a40*/  @P1 FFMA R12, R2, R14, R11 ;  /* 0x0000000e020c1223 */ /* 0x008fc8000000000b */
[----:B----4-:R-:W-:-:S07]  /*0a50*/  @!P0 FFMA R12, R7, R8, R12 ;  /* 0x00000008070c8223 */ /* 0x010fce000000000c */
.L_x_3:
[----:B------:R-:W1:Y:S01]  /*0a60*/  LDC.64 R2, c[0x0][0x398] ;  /* 0x0000e600ff027b82 */ /* 0x000e620000000a00 */
[----:B------:R-:W-:-:S05]  /*0a70*/  IADD3 R13, PT, PT, R0, R13, RZ ;  /* 0x0000000d000d7210 */ /* 0x000fca0007ffe0ff */
[----:B-1----:R-:W-:-:S05]  /*0a80*/  IMAD.WIDE R2, R13, 0x4, R2 ;  /* 0x000000040d027825 */ /* 0x002fca00078e0202 */
[----:B0-----:R-:W-:Y:S01]  /*0a90*/  STG.E desc[UR18][R2.64], R12 ;  /* 0x0000000c02007986 */ /* 0x001fe2000c101912 */
[----:B------:R-:W-:Y:S05]  /*0aa0*/  EXIT ;  /* 0x000000000000794d */ /* 0x000fea0003800000 */
.L_x_5:
        /* <DEDUP_REMOVED lines=13> */
.L_x_7:


//--------------------- .nv.shared.reserved.0     --------------------------
	.section	.nv.shared.reserved.0,"aw",@nobits
	.weak		__nv_reservedSMEM_offset_0_alias
	.size		__nv_reservedSMEM_offset_0_alias, 0, 64
	.other		__nv_reservedSMEM_offset_0_alias,@"STO_CUDA_RESERVED_SHARED STV_DEFAULT"
__nv_reservedSMEM_offset_0_alias:
	.zero		0
	.zero		64


//--------------------- .nv.constant0._Z14broadcast_elemiPfS_S_S_ --------------------------
	.section	.nv.constant0._Z14broadcast_elemiPfS_S_S_,"a",@progbits
	.sectionflags	@""
	.align	4
.nv.constant0._Z14broadcast_elemiPfS_S_S_:
	.zero		936


//--------------------- .nv.constant0._Z11matmul_elemiPfS_S_ --------------------------
	.section	.nv.constant0._Z11matmul_elemiPfS_S_,"a",@progbits
	.sectionflags	@""
	.align	4
.nv.constant0._Z11matmul_elemiPfS_S_:
	.zero		928


//--------------------- SYMBOLS --------------------------

	.type		.nv.reservedSmem.offset0,@object
	.size		.nv.reservedSmem.offset0,0x4
